//
// Generated by NVIDIA NVVM Compiler
//
// Compiler Build ID: CL-36424714
// Cuda compilation tools, release 13.0, V13.0.88
// Based on NVVM 20.0.0
//

.version 9.0
.target sm_100
.address_size 64

	// .globl	_Z15elementwise_addPdS_S_i

.visible .entry _Z15elementwise_addPdS_S_i(
	.param .u64 .ptr .align 1 _Z15elementwise_addPdS_S_i_param_0,
	.param .u64 .ptr .align 1 _Z15elementwise_addPdS_S_i_param_1,
	.param .u64 .ptr .align 1 _Z15elementwise_addPdS_S_i_param_2,
	.param .u32 _Z15elementwise_addPdS_S_i_param_3
)
{
	.reg .pred 	%p<3>;
	.reg .b32 	%r<11>;
	.reg .b64 	%rd<11>;
	.reg .b64 	%fd<4>;

	ld.param.u64 	%rd4, [_Z15elementwise_addPdS_S_i_param_0];
	ld.param.u64 	%rd5, [_Z15elementwise_addPdS_S_i_param_1];
	ld.param.u64 	%rd6, [_Z15elementwise_addPdS_S_i_param_2];
	ld.param.u32 	%r6, [_Z15elementwise_addPdS_S_i_param_3];
	mov.u32 	%r7, %ctaid.x;
	mov.u32 	%r1, %ntid.x;
	mov.u32 	%r8, %tid.x;
	mad.lo.s32 	%r10, %r7, %r1, %r8;
	setp.ge.u32 	%p1, %r10, %r6;
	@%p1 bra 	$L__BB0_3;
	mov.u32 	%r9, %nctaid.x;
	mul.lo.s32 	%r3, %r1, %r9;
	cvta.to.global.u64 	%rd1, %rd4;
	cvta.to.global.u64 	%rd2, %rd5;
	cvta.to.global.u64 	%rd3, %rd6;
$L__BB0_2:
	mul.wide.u32 	%rd7, %r10, 8;
	add.s64 	%rd8, %rd1, %rd7;
	ld.global.f64 	%fd1, [%rd8];
	add.s64 	%rd9, %rd2, %rd7;
	ld.global.f64 	%fd2, [%rd9];
	add.f64 	%fd3, %fd1, %fd2;
	add.s64 	%rd10, %rd3, %rd7;
	st.global.f64 	[%rd10], %fd3;
	add.s32 	%r10, %r10, %r3;
	setp.lt.u32 	%p2, %r10, %r6;
	@%p2 bra 	$L__BB0_2;
$L__BB0_3:
	ret;

}


// ===== COMPILED SASS (sm_100) =====

	.target	sm_100

	.elftype	@"ET_EXEC"


//--------------------- .note.nv.tkinfo           --------------------------
	.section	.note.nv.tkinfo,"",@"SHT_NOTE"
	.sectionflags	@"SHF_NOTE_NV_TKINFO"
	.tkinfo
        /*0018*/ 	.word	0x00000002
        /*0030*/ 	.string	""
        /*0030*/ 	.string	"ptxas"
        /*0030*/ 	.string	"Cuda compilation tools, release 13.0, V13.0.88"
        /*0030*/ 	.string	"Build cuda_13.0.r13.0/compiler.36424714_0"
        /*0030*/ 	.string	"-arch sm_100 -m 64 "



//--------------------- .note.nv.cuinfo           --------------------------
	.section	.note.nv.cuinfo,"",@"SHT_NOTE"
	.sectionflags	@"SHF_NOTE_NV_CUINFO"
        /*0018*/ 	.short	0x0002
        /*001a*/ 	.short	0x0064
        /*001c*/ 	.short	0x0082
	.zero		2


//--------------------- .nv.info                  --------------------------
	.section	.nv.info,"",@"SHT_CUDA_INFO"
	.align	4


	//----- nvinfo : EIATTR_REGCOUNT
	.align		4
        /*0000*/ 	.byte	0x04, 0x2f
        /*0002*/ 	.short	(.L_1 - .L_0)
	.align		4
.L_0:
        /*0004*/ 	.word	index@(_Z15elementwise_addPdS_S_i)
        /*0008*/ 	.word	0x00000014


	//----- nvinfo : EIATTR_FRAME_SIZE
	.align		4
.L_1:
        /*000c*/ 	.byte	0x04, 0x11
        /*000e*/ 	.short	(.L_3 - .L_2)
	.align		4
.L_2:
        /*0010*/ 	.word	index@(_Z15elementwise_addPdS_S_i)
        /*0014*/ 	.word	0x00000000


	//----- nvinfo : EIATTR_MIN_STACK_SIZE
	.align		4
.L_3:
        /*0018*/ 	.byte	0x04, 0x12
        /*001a*/ 	.short	(.L_5 - .L_4)
	.align		4
.L_4:
        /*001c*/ 	.word	index@(_Z15elementwise_addPdS_S_i)
        /*0020*/ 	.word	0x00000000
.L_5:


//--------------------- .nv.compat                --------------------------
	.section	.nv.compat,"",@"SHT_CUDA_COMPAT_INFO"
	.align	4
        /*0000*/ 	.byte	0x02, 0x09, 0x00, 0x00, 0x02, 0x02, 0x01, 0x00, 0x02, 0x05, 0x05, 0x00, 0x03, 0x07, 0x01, 0x01
        /*0010*/ 	.byte	0x02, 0x03, 0x00, 0x00, 0x02, 0x06, 0x01, 0x00, 0x04, 0x0b, 0x08, 0x00, 0x01, 0x00, 0x00, 0x00
        /*0020*/ 	.byte	0x00, 0x00, 0x00, 0x00


//--------------------- .nv.info._Z15elementwise_addPdS_S_i --------------------------
	.section	.nv.info._Z15elementwise_addPdS_S_i,"",@"SHT_CUDA_INFO"
	.sectionflags	@""
	.align	4


	//----- nvinfo : EIATTR_CUDA_API_VERSION
	.align		4
        /*0000*/ 	.byte	0x04, 0x37
        /*0002*/ 	.short	(.L_7 - .L_6)
.L_6:
        /*0004*/ 	.word	0x00000082


	//----- nvinfo : EIATTR_KPARAM_INFO
	.align		4
.L_7:
        /*0008*/ 	.byte	0x04, 0x17
        /*000a*/ 	.short	(.L_9 - .L_8)
.L_8:
        /*000c*/ 	.word	0x00000000
        /*0010*/ 	.short	0x0003
        /*0012*/ 	.short	0x0018
        /*0014*/ 	.byte	0x00, 0xf0, 0x11, 0x00


	//----- nvinfo : EIATTR_KPARAM_INFO
	.align		4
.L_9:
        /*0018*/ 	.byte	0x04, 0x17
        /*001a*/ 	.short	(.L_11 - .L_10)
.L_10:
        /*001c*/ 	.word	0x00000000
        /*0020*/ 	.short	0x0002
        /*0022*/ 	.short	0x0010
        /*0024*/ 	.byte	0x00, 0xf5, 0x21, 0x00


	//----- nvinfo : EIATTR_KPARAM_INFO
	.align		4
.L_11:
        /*0028*/ 	.byte	0x04, 0x17
        /*002a*/ 	.short	(.L_13 - .L_12)
.L_12:
        /*002c*/ 	.word	0x00000000
        /*0030*/ 	.short	0x0001
        /*0032*/ 	.short	0x0008
        /*0034*/ 	.byte	0x00, 0xf5, 0x21, 0x00


	//----- nvinfo : EIATTR_KPARAM_INFO
	.align		4
.L_13:
        /*0038*/ 	.byte	0x04, 0x17
        /*003a*/ 	.short	(.L_15 - .L_14)
.L_14:
        /*003c*/ 	.word	0x00000000
        /*0040*/ 	.short	0x0000
        /*0042*/ 	.short	0x0000
        /*0044*/ 	.byte	0x00, 0xf5, 0x21, 0x00


	//----- nvinfo : EIATTR_SPARSE_MMA_MASK
	.align		4
.L_15:
        /*0048*/ 	.byte	0x03, 0x50
        /*004a*/ 	.short	0x0000


	//----- nvinfo : EIATTR_MAXREG_COUNT
	.align		4
        /*004c*/ 	.byte	0x03, 0x1b
        /*004e*/ 	.short	0x00ff


	//----- nvinfo : EIATTR_MERCURY_ISA_VERSION
	.align		4
        /*0050*/ 	.byte	0x03, 0x5f
        /*0052*/ 	.short	0x0101


	//----- nvinfo : EIATTR_VRC_CTA_INIT_COUNT
	.align		4
        /*0054*/ 	.byte	0x02, 0x4a
	.zero		1
	.zero		1


	//----- nvinfo : EIATTR_EXIT_INSTR_OFFSETS
	.align		4
        /*0058*/ 	.byte	0x04, 0x1c
        /*005a*/ 	.short	(.L_17 - .L_16)


	//   ....[0]....
.L_16:
        /*005c*/ 	.word	0x00000070


	//   ....[1]....
        /*0060*/ 	.word	0x00000180


	//----- nvinfo : EIATTR_CRS_STACK_SIZE
	.align		4
.L_17:
        /*0064*/ 	.byte	0x04, 0x1e
        /*0066*/ 	.short	(.L_19 - .L_18)
.L_18:
        /*0068*/ 	.word	0x00000000


	//----- nvinfo : EIATTR_CBANK_PARAM_SIZE
	.align		4
.L_19:
        /*006c*/ 	.byte	0x03, 0x19
        /*006e*/ 	.short	0x001c


	//----- nvinfo : EIATTR_PARAM_CBANK
	.align		4
        /*0070*/ 	.byte	0x04, 0x0a
        /*0072*/ 	.short	(.L_21 - .L_20)
	.align		4
.L_20:
        /*0074*/ 	.word	index@(.nv.constant0._Z15elementwise_addPdS_S_i)
        /*0078*/ 	.short	0x0380
        /*007a*/ 	.short	0x001c


	//----- nvinfo : EIATTR_SW_WAR
	.align		4
.L_21:
        /*007c*/ 	.byte	0x04, 0x36
        /*007e*/ 	.short	(.L_23 - .L_22)
.L_22:
        /*0080*/ 	.word	0x00000008
.L_23:


//--------------------- .nv.callgraph             --------------------------
	.section	.nv.callgraph,"",@"SHT_CUDA_CALLGRAPH"
	.align	4
	.sectionentsize	8
	.align		4
        /*0000*/ 	.word	0x00000000
	.align		4
        /*0004*/ 	.word	0xffffffff
	.align		4
        /*0008*/ 	.word	0x00000000
	.align		4
        /*000c*/ 	.word	0xfffffffe
	.align		4
        /*0010*/ 	.word	0x00000000
	.align		4
        /*0014*/ 	.word	0xfffffffd
	.align		4
        /*0018*/ 	.word	0x00000000
	.align		4
        /*001c*/ 	.word	0xfffffffc


//--------------------- .text._Z15elementwise_addPdS_S_i --------------------------
	.section	.text._Z15elementwise_addPdS_S_i,"ax",@progbits
	.align	128
        .global         _Z15elementwise_addPdS_S_i
        .type           _Z15elementwise_addPdS_S_i,@function
        .size           _Z15elementwise_addPdS_S_i,(.L_x_2 - _Z15elementwise_addPdS_S_i)
        .other          _Z15elementwise_addPdS_S_i,@"STO_CUDA_ENTRY STV_DEFAULT"
_Z15elementwise_addPdS_S_i:
.text._Z15elementwise_addPdS_S_i:
[----:B------:R-:W-:Y:S01]  /*0000*/  LDC R1, c[0x0][0x37c] ;  /* 0x0000df00ff017b82 */ /* 0x000fe20000000800 */
[----:B------:R-:W0:Y:S07]  /*0010*/  S2R R0, SR_TID.X ;  /* 0x0000000000007919 */ /* 0x000e2e0000002100 */
[----:B------:R-:W0:Y:S01]  /*0020*/  S2UR UR4, SR_CTAID.X ;  /* 0x00000000000479c3 */ /* 0x000e220000002500 */
[----:B------:R-:W1:Y:S07]  /*0030*/  LDCU UR5, c[0x0][0x398] ;  /* 0x00007300ff0577ac */ /* 0x000e6e0008000800 */
[----:B------:R-:W0:Y:S02]  /*0040*/  LDC R17, c[0x0][0x360] ;  /* 0x0000d800ff117b82 */ /* 0x000e240000000800 */
[----:B0-----:R-:W-:-:S05]  /*0050*/  IMAD R0, R17, UR4, R0 ;  /* 0x0000000411007c24 */ /* 0x001fca000f8e0200 */
[----:B-1----:R-:W-:-:S13]  /*0060*/  ISETP.GE.U32.AND P0, PT, R0, UR5, PT ;  /* 0x0000000500007c0c */ /* 0x002fda000bf06070 */
[----:B------:R-:W-:Y:S05]  /*0070*/  @P0 EXIT ;  /* 0x000000000000094d */ /* 0x000fea0003800000 */
[----:B------:R-:W0:Y:S01]  /*0080*/  LDC.64 R14, c[0x0][0x390] ;  /* 0x0000e400ff0e7b82 */ /* 0x000e220000000a00 */
[----:B------:R-:W1:Y:S01]  /*0090*/  LDCU UR4, c[0x0][0x370] ;  /* 0x00006e00ff0477ac */ /* 0x000e620008000800 */
[----:B------:R-:W2:Y:S06]  /*00a0*/  LDCU.64 UR6, c[0x0][0x358] ;  /* 0x00006b00ff0677ac */ /* 0x000eac0008000a00 */
[----:B------:R-:W3:Y:S08]  /*00b0*/  LDC.64 R10, c[0x0][0x380] ;  /* 0x0000e000ff0a7b82 */ /* 0x000ef00000000a00 */
[----:B------:R-:W4:Y:S01]  /*00c0*/  LDC.64 R12, c[0x0][0x388] ;  /* 0x0000e200ff0c7b82 */ /* 0x000f220000000a00 */
[----:B-1----:R-:W-:-:S07]  /*00d0*/  IMAD R17, R17, UR4, RZ ;  /* 0x0000000411117c24 */ /* 0x002fce000f8e02ff */
.L_x_0:
[----:B---3--:R-:W-:-:S04]  /*00e0*/  IMAD.WIDE.U32 R2, R0, 0x8, R10 ;  /* 0x0000000800027825 */ /* 0x008fc800078e000a */
[C---:B----4-:R-:W-:Y:S02]  /*00f0*/  IMAD.WIDE.U32 R4, R0.reuse, 0x8, R12 ;  /* 0x0000000800047825 */ /* 0x050fe400078e000c */
[----:B--2---:R-:W2:Y:S04]  /*0100*/  LDG.E.64 R2, desc[UR6][R2.64] ;  /* 0x0000000602027981 */ /* 0x004ea8000c1e1b00 */
[----:B------:R-:W2:Y:S01]  /*0110*/  LDG.E.64 R4, desc[UR6][R4.64] ;  /* 0x0000000604047981 */ /* 0x000ea2000c1e1b00 */
[----:B01----:R-:W-:Y:S01]  /*0120*/  IMAD.WIDE.U32 R8, R0, 0x8, R14 ;  /* 0x0000000800087825 */ /* 0x003fe200078e000e */
[----:B------:R-:W-:-:S04]  /*0130*/  IADD3 R0, PT, PT, R17, R0, RZ ;  /* 0x0000000011007210 */ /* 0x000fc80007ffe0ff */
[----:B------:R-:W-:Y:S01]  /*0140*/  ISETP.GE.U32.AND P0, PT, R0, UR5, PT ;  /* 0x0000000500007c0c */ /* 0x000fe2000bf06070 */
[----:B--2---:R-:W-:-:S07]  /*0150*/  DADD R6, R2, R4 ;  /* 0x0000000002067229 */ /* 0x004fce0000000004 */
[----:B------:R1:W-:Y:S05]  /*0160*/  STG.E.64 desc[UR6][R8.64], R6 ;  /* 0x0000000608007986 */ /* 0x0003ea000c101b06 */
[----:B------:R-:W-:Y:S05]  /*0170*/  @!P0 BRA `(.L_x_0) ;  /* 0xfffffffc00d88947 */ /* 0x000fea000383ffff */
[----:B------:R-:W-:Y:S05]  /*0180*/  EXIT ;  /* 0x000000000000794d */ /* 0x000fea0003800000 */
.L_x_1:
[----:B------:R-:W-:-:S00]  /*0190*/  BRA `(.L_x_1) ;  /* 0xfffffffc00fc7947 */ /* 0x000fc0000383ffff */
[----:B------:R-:W-:-:S00]  /*01a0*/  NOP ;  /* 0x0000000000007918 */ /* 0x000fc00000000000 */
        /* <DEDUP_REMOVED lines=13> */
.L_x_2:


//--------------------- .nv.shared.reserved.0     --------------------------
	.section	.nv.shared.reserved.0,"aw",@nobits
	.weak		__nv_reservedSMEM_offset_0_alias
	.size		__nv_reservedSMEM_offset_0_alias, 0, 64
	.other		__nv_reservedSMEM_offset_0_alias,@"STO_CUDA_RESERVED_SHARED STV_DEFAULT"
__nv_reservedSMEM_offset_0_alias:
	.zero		0
	.zero		64


//--------------------- .nv.constant0._Z15elementwise_addPdS_S_i --------------------------
	.section	.nv.constant0._Z15elementwise_addPdS_S_i,"a",@progbits
	.sectionflags	@""
	.align	4
.nv.constant0._Z15elementwise_addPdS_S_i:
	.zero		924


//--------------------- SYMBOLS --------------------------

	.type		.nv.reservedSmem.offset0,@object
	.size		.nv.reservedSmem.offset0,0x4
